	.headerflags	@"EF_CUDA_TEXMODE_UNIFIED EF_CUDA_64BIT_ADDRESS EF_CUDA_ACCELERATORS EF_CUDA_SM90 EF_CUDA_VIRTUAL_SM(EF_CUDA_SM90)"
	.elftype	@"ET_EXEC"


//--------------------- .nv.info                  --------------------------
	.section	.nv.info,"",@"SHT_CUDA_INFO"
	.align	4


	//----- nvinfo : EIATTR_REGCOUNT
	.align		4
        /*0000*/ 	.byte	0x04, 0x2f
        /*0002*/ 	.short	(.L_1 - .L_0)
	.align		4
.L_0:
        /*0004*/ 	.word	index@(triton_poi_fused_relu_sigmoid_0)
        /*0008*/ 	.word	0x0000000a


	//----- nvinfo : EIATTR_MIN_STACK_SIZE
	.align		4
.L_1:
        /*000c*/ 	.byte	0x04, 0x12
        /*000e*/ 	.short	(.L_3 - .L_2)
	.align		4
.L_2:
        /*0010*/ 	.word	index@(triton_poi_fused_relu_sigmoid_0)
        /*0014*/ 	.word	0x00000000


	//----- nvinfo : EIATTR_FRAME_SIZE
	.align		4
.L_3:
        /*0018*/ 	.byte	0x04, 0x11
        /*001a*/ 	.short	(.L_5 - .L_4)
	.align		4
.L_4:
        /*001c*/ 	.word	index@(triton_poi_fused_relu_sigmoid_0)
        /*0020*/ 	.word	0x00000000


	//----- nvinfo : EIATTR_MIN_STACK_SIZE
	.align		4
.L_5:
        /*0024*/ 	.byte	0x04, 0x12
        /*0026*/ 	.short	(.L_7 - .L_6)
	.align		4
.L_6:
        /*0028*/ 	.word	index@(triton_poi_fused_relu_sigmoid_0)
        /*002c*/ 	.word	0x00000000
.L_7:


//--------------------- .nv.info.triton_poi_fused_relu_sigmoid_0 --------------------------
	.section	.nv.info.triton_poi_fused_relu_sigmoid_0,"",@"SHT_CUDA_INFO"
	.sectionflags	@""
	.align	4


	//----- nvinfo : EIATTR_CUDA_API_VERSION
	.align		4
        /*0000*/ 	.byte	0x04, 0x37
        /*0002*/ 	.short	(.L_9 - .L_8)
.L_8:
        /*0004*/ 	.word	0x0000007c


	//----- nvinfo : EIATTR_KPARAM_INFO
	.align		4
.L_9:
        /*0008*/ 	.byte	0x04, 0x17
        /*000a*/ 	.short	(.L_11 - .L_10)
.L_10:
        /*000c*/ 	.word	0x00000000
        /*0010*/ 	.short	0x0002
        /*0012*/ 	.short	0x0010
        /*0014*/ 	.byte	0x00, 0xf0, 0x11, 0x00


	//----- nvinfo : EIATTR_KPARAM_INFO
	.align		4
.L_11:
        /*0018*/ 	.byte	0x04, 0x17
        /*001a*/ 	.short	(.L_13 - .L_12)
.L_12:
        /*001c*/ 	.word	0x00000000
        /*0020*/ 	.short	0x0001
        /*0022*/ 	.short	0x0008
        /*0024*/ 	.byte	0x00, 0xf4, 0x21, 0x00


	//----- nvinfo : EIATTR_KPARAM_INFO
	.align		4
.L_13:
        /*0028*/ 	.byte	0x04, 0x17
        /*002a*/ 	.short	(.L_15 - .L_14)
.L_14:
        /*002c*/ 	.word	0x00000000
        /*0030*/ 	.short	0x0000
        /*0032*/ 	.short	0x0000
        /*0034*/ 	.byte	0x00, 0xf4, 0x21, 0x00


	//----- nvinfo : EIATTR_SPARSE_MMA_MASK
	.align		4
.L_15:
        /*0038*/ 	.byte	0x03, 0x50
        /*003a*/ 	.short	0x0000


	//----- nvinfo : EIATTR_MAXREG_COUNT
	.align		4
        /*003c*/ 	.byte	0x03, 0x1b
        /*003e*/ 	.short	0x00ff


	//----- nvinfo : EIATTR_EXIT_INSTR_OFFSETS
	.align		4
        /*0040*/ 	.byte	0x04, 0x1c
        /*0042*/ 	.short	(.L_17 - .L_16)


	//   ....[0]....
.L_16:
        /*0044*/ 	.word	0x000001f0


	//   ....[1]....
        /*0048*/ 	.word	0x00000210


	//----- nvinfo : EIATTR_REQNTID
	.align		4
.L_17:
        /*004c*/ 	.byte	0x04, 0x10
        /*004e*/ 	.short	(.L_19 - .L_18)
.L_18:
        /*0050*/ 	.word	0x00000080
        /*0054*/ 	.word	0x00000001
        /*0058*/ 	.word	0x00000001


	//----- nvinfo : EIATTR_CRS_STACK_SIZE
	.align		4
.L_19:
        /*005c*/ 	.byte	0x04, 0x1e
        /*005e*/ 	.short	(.L_21 - .L_20)
.L_20:
        /*0060*/ 	.word	0x00000000


	//----- nvinfo : EIATTR_CBANK_PARAM_SIZE
	.align		4
.L_21:
        /*0064*/ 	.byte	0x03, 0x19
        /*0066*/ 	.short	0x0014


	//----- nvinfo : EIATTR_PARAM_CBANK
	.align		4
        /*0068*/ 	.byte	0x04, 0x0a
        /*006a*/ 	.short	(.L_23 - .L_22)
	.align		4
.L_22:
        /*006c*/ 	.word	index@(.nv.constant0.triton_poi_fused_relu_sigmoid_0)
        /*0070*/ 	.short	0x0210
        /*0072*/ 	.short	0x0014


	//----- nvinfo : EIATTR_SW_WAR
	.align		4
.L_23:
        /*0074*/ 	.byte	0x04, 0x36
        /*0076*/ 	.short	(.L_25 - .L_24)
.L_24:
        /*0078*/ 	.word	0x00000008
.L_25:


//--------------------- .nv.callgraph             --------------------------
	.section	.nv.callgraph,"",@"SHT_CUDA_CALLGRAPH"
	.align	4
	.sectionentsize	8
	.align		4
        /*0000*/ 	.word	0x00000000
	.align		4
        /*0004*/ 	.word	0xffffffff
	.align		4
        /*0008*/ 	.word	0x00000000
	.align		4
        /*000c*/ 	.word	0xfffffffe
	.align		4
        /*0010*/ 	.word	0x00000000
	.align		4
        /*0014*/ 	.word	0xfffffffd
	.align		4
        /*0018*/ 	.word	0x00000000
	.align		4
        /*001c*/ 	.word	0xfffffffc


//--------------------- .text.triton_poi_fused_relu_sigmoid_0 --------------------------
	.section	.text.triton_poi_fused_relu_sigmoid_0,"ax",@progbits
	.align	128
        .global         triton_poi_fused_relu_sigmoid_0
        .type           triton_poi_fused_relu_sigmoid_0,@function
        .size           triton_poi_fused_relu_sigmoid_0,(.L_x_3 - triton_poi_fused_relu_sigmoid_0)
        .other          triton_poi_fused_relu_sigmoid_0,@"STO_CUDA_ENTRY STV_DEFAULT"
triton_poi_fused_relu_sigmoid_0:
.text.triton_poi_fused_relu_sigmoid_0:
[----:B------:R-:W0:Y:S02]  /*0000*/  LDC R1, c[0x0][0x28] ;  /* 0x00000a00ff017b82 */ /* 0x000e240000000800 */
[----:B------:R-:W1:Y:S01]  /*0010*/  S2R R0, SR_TID.X ;  /* 0x0000000000007919 */ /* 0x000e620000002100 */
[----:B------:R-:W-:Y:S01]  /*0020*/  ULDC.64 UR4, c[0x0][0x208] ;  /* 0x0000820000047ab9 */ /* 0x000fe20000000a00 */
[----:B------:R-:W-:Y:S01]  /*0030*/  BSSY B0, `(.L_x_0) ;  /* 0x000000a000007945 */ /* 0x000fe20003800000 */
[----:B------:R-:W-:Y:S01]  /*0040*/  HFMA2.MMA R2, -RZ, RZ, 0, 0 ;  /* 0x00000000ff027435 */ /* 0x000fe200000001ff */
[----:B------:R-:W2:Y:S01]  /*0050*/  S2R R5, SR_CTAID.X ;  /* 0x0000000000057919 */ /* 0x000ea20000002500 */
[----:B-1----:R-:W-:-:S04]  /*0060*/  LOP3.LUT R0, R0, 0x7f, RZ, 0xc0, !PT ;  /* 0x0000007f00007812 */ /* 0x002fc800078ec0ff */
[----:B--2---:R-:W-:-:S04]  /*0070*/  LEA R5, R5, R0, 0x7 ;  /* 0x0000000005057211 */ /* 0x004fc800078e38ff */
[----:B------:R-:W-:-:S13]  /*0080*/  ISETP.GE.AND P0, PT, R5, 0x100, PT ;  /* 0x000001000500780c */ /* 0x000fda0003f06270 */
[----:B------:R-:W-:Y:S05]  /*0090*/  @P0 BRA `(.L_x_1) ;  /* 0x00000000000c0947 */ /* 0x000fea0003800000 */
[----:B------:R-:W1:Y:S02]  /*00a0*/  LDC.64 R2, c[0x0][0x210] ;  /* 0x00008400ff027b82 */ /* 0x000e640000000a00 */
[----:B-1----:R-:W-:-:S06]  /*00b0*/  IMAD.WIDE R2, R5, 0x4, R2 ;  /* 0x0000000405027825 */ /* 0x002fcc00078e0202 */
[----:B------:R1:W5:Y:S02]  /*00c0*/  LDG.E R2, desc[UR4][R2.64] ;  /* 0x0000000402027981 */ /* 0x000364000c1e1900 */
.L_x_1:
[----:B------:R-:W-:Y:S05]  /*00d0*/  BSYNC B0 ;  /* 0x0000000000007941 */ /* 0x000fea0003800000 */
.L_x_0:
[C---:B-----5:R-:W-:Y:S02]  /*00e0*/  FSETP.GEU.AND P1, PT, R2.reuse, RZ, PT ;  /* 0x000000ff0200720b */ /* 0x060fe40003f2e000 */
[----:B------:R-:W-:Y:S02]  /*00f0*/  MOV R7, 0x3e800000 ;  /* 0x3e80000000077802 */ /* 0x000fe40000000f00 */
[----:B------:R-:W-:-:S05]  /*0100*/  FSEL R2, R2, RZ, P1 ;  /* 0x000000ff02027208 */ /* 0x000fca0000800000 */
[----:B------:R-:W-:-:S04]  /*0110*/  FADD R2, RZ, -R2 ;  /* 0x80000002ff027221 */ /* 0x000fc80000000000 */
[----:B------:R-:W-:-:S05]  /*0120*/  FMUL R0, R2, 1.4426950216293334961 ;  /* 0x3fb8aa3b02007820 */ /* 0x000fca0000400000 */
[----:B------:R-:W-:-:S13]  /*0130*/  FSETP.GEU.AND P1, PT, R0, -126, PT ;  /* 0xc2fc00000000780b */ /* 0x000fda0003f2e000 */
[----:B------:R-:W-:-:S04]  /*0140*/  @!P1 FMUL R0, R0, 0.5 ;  /* 0x3f00000000009820 */ /* 0x000fc80000400000 */
[----:B------:R-:W2:Y:S02]  /*0150*/  MUFU.EX2 R2, R0 ;  /* 0x0000000000027308 */ /* 0x000ea40000000800 */
[----:B--2---:R-:W-:-:S04]  /*0160*/  @!P1 FMUL R2, R2, R2 ;  /* 0x0000000202029220 */ /* 0x004fc80000400000 */
[----:B------:R-:W-:Y:S02]  /*0170*/  FADD R4, R2, 1 ;  /* 0x3f80000002047421 */ /* 0x000fe40000000000 */
[----:B-1----:R-:W1:Y:S03]  /*0180*/  LDC.64 R2, c[0x0][0x218] ;  /* 0x00008600ff027b82 */ /* 0x002e660000000a00 */
[----:B------:R-:W-:-:S04]  /*0190*/  FSETP.GT.AND P1, PT, R4, 8.50705917302346158658e+37, PT ;  /* 0x7e8000000400780b */ /* 0x000fc80003f24000 */
[----:B------:R-:W-:-:S09]  /*01a0*/  FSEL R7, R7, 1, P1 ;  /* 0x3f80000007077808 */ /* 0x000fd20000800000 */
[----:B------:R-:W-:-:S06]  /*01b0*/  @P1 FMUL R4, R4, 0.25 ;  /* 0x3e80000004041820 */ /* 0x000fcc0000400000 */
[----:B------:R-:W2:Y:S01]  /*01c0*/  MUFU.RCP R4, R4 ;  /* 0x0000000400047308 */ /* 0x000ea20000001000 */
[----:B-1----:R-:W-:-:S04]  /*01d0*/  IMAD.WIDE R2, R5, 0x4, R2 ;  /* 0x0000000405027825 */ /* 0x002fc800078e0202 */
[----:B--2---:R-:W-:Y:S01]  /*01e0*/  FMUL R7, R4, R7 ;  /* 0x0000000704077220 */ /* 0x004fe20000400000 */
[----:B------:R-:W-:Y:S06]  /*01f0*/  @P0 EXIT ;  /* 0x000000000000094d */ /* 0x000fec0003800000 */
[----:B------:R-:W-:Y:S01]  /*0200*/  STG.E desc[UR4][R2.64], R7 ;  /* 0x0000000702007986 */ /* 0x000fe2000c101904 */
[----:B------:R-:W-:Y:S05]  /*0210*/  EXIT ;  /* 0x000000000000794d */ /* 0x000fea0003800000 */
.L_x_2:
[----:B------:R-:W-:-:S00]  /*0220*/  BRA `(.L_x_2) ;  /* 0xfffffffc00fc7947 */ /* 0x000fc0000383ffff */
[----:B------:R-:W-:-:S00]  /*0230*/  NOP ;  /* 0x0000000000007918 */ /* 0x000fc00000000000 */
        /* <DEDUP_REMOVED lines=12> */
.L_x_3:


//--------------------- .nv.constant0.triton_poi_fused_relu_sigmoid_0 --------------------------
	.section	.nv.constant0.triton_poi_fused_relu_sigmoid_0,"a",@progbits
	.sectionflags	@""
	.align	4
.nv.constant0.triton_poi_fused_relu_sigmoid_0:
	.zero		548
